//
// Generated by NVIDIA NVVM Compiler
//
// Compiler Build ID: CL-36424714
// Cuda compilation tools, release 13.0, V13.0.88
// Based on NVVM 20.0.0
//

.version 9.0
.target sm_100
.address_size 64

	// .globl	_Z35convolution_1D_tiled_caching_kernelPfS_S_i
// _ZZ35convolution_1D_tiled_caching_kernelPfS_S_iE4N_ds has been demoted

.visible .entry _Z35convolution_1D_tiled_caching_kernelPfS_S_i(
	.param .u64 .ptr .align 1 _Z35convolution_1D_tiled_caching_kernelPfS_S_i_param_0,
	.param .u64 .ptr .align 1 _Z35convolution_1D_tiled_caching_kernelPfS_S_i_param_1,
	.param .u64 .ptr .align 1 _Z35convolution_1D_tiled_caching_kernelPfS_S_i_param_2,
	.param .u32 _Z35convolution_1D_tiled_caching_kernelPfS_S_i_param_3
)
{
	.reg .pred 	%p<7>;
	.reg .b32 	%r<13>;
	.reg .b32 	%f<28>;
	.reg .b64 	%rd<15>;
	// demoted variable
	.shared .align 4 .b8 _ZZ35convolution_1D_tiled_caching_kernelPfS_S_iE4N_ds[536];
	ld.param.u64 	%rd4, [_Z35convolution_1D_tiled_caching_kernelPfS_S_i_param_0];
	ld.param.u64 	%rd2, [_Z35convolution_1D_tiled_caching_kernelPfS_S_i_param_1];
	ld.param.u64 	%rd3, [_Z35convolution_1D_tiled_caching_kernelPfS_S_i_param_2];
	ld.param.u32 	%r7, [_Z35convolution_1D_tiled_caching_kernelPfS_S_i_param_3];
	cvta.to.global.u64 	%rd1, %rd4;
	mov.u32 	%r8, %ctaid.x;
	mov.u32 	%r1, %ntid.x;
	mov.u32 	%r2, %tid.x;
	mad.lo.s32 	%r3, %r8, %r1, %r2;
	setp.ge.s32 	%p1, %r3, %r7;
	shl.b32 	%r9, %r2, 2;
	mov.u32 	%r10, _ZZ35convolution_1D_tiled_caching_kernelPfS_S_iE4N_ds;
	add.s32 	%r4, %r10, %r9;
	@%p1 bra 	$L__BB0_2;
	mul.wide.s32 	%rd5, %r3, 4;
	add.s64 	%rd6, %rd1, %rd5;
	ld.global.f32 	%f3, [%rd6];
	st.shared.f32 	[%r4+12], %f3;
$L__BB0_2:
	setp.gt.u32 	%p2, %r2, 2;
	@%p2 bra 	$L__BB0_9;
	add.s32 	%r5, %r3, -3;
	add.s32 	%r6, %r3, %r1;
	setp.lt.s32 	%p3, %r5, 0;
	@%p3 bra 	$L__BB0_7;
	setp.ge.s32 	%p4, %r5, %r7;
	mov.f32 	%f27, 0f00000000;
	@%p4 bra 	$L__BB0_6;
	mul.wide.u32 	%rd7, %r5, 4;
	add.s64 	%rd8, %rd1, %rd7;
	ld.global.f32 	%f27, [%rd8];
$L__BB0_6:
	st.shared.f32 	[%r4], %f27;
$L__BB0_7:
	setp.ge.s32 	%p5, %r6, %r7;
	@%p5 bra 	$L__BB0_9;
	mul.wide.s32 	%rd9, %r6, 4;
	add.s64 	%rd10, %rd1, %rd9;
	ld.global.f32 	%f5, [%rd10];
	shl.b32 	%r11, %r1, 2;
	add.s32 	%r12, %r4, %r11;
	st.shared.f32 	[%r12+12], %f5;
$L__BB0_9:
	setp.ge.s32 	%p6, %r3, %r7;
	bar.sync 	0;
	@%p6 bra 	$L__BB0_11;
	cvta.to.global.u64 	%rd11, %rd2;
	ld.shared.f32 	%f6, [%r4];
	ld.global.f32 	%f7, [%rd11];
	fma.rn.f32 	%f8, %f6, %f7, 0f00000000;
	ld.shared.f32 	%f9, [%r4+4];
	ld.global.f32 	%f10, [%rd11+4];
	fma.rn.f32 	%f11, %f9, %f10, %f8;
	ld.shared.f32 	%f12, [%r4+8];
	ld.global.f32 	%f13, [%rd11+8];
	fma.rn.f32 	%f14, %f12, %f13, %f11;
	ld.shared.f32 	%f15, [%r4+12];
	ld.global.f32 	%f16, [%rd11+12];
	fma.rn.f32 	%f17, %f15, %f16, %f14;
	ld.shared.f32 	%f18, [%r4+16];
	ld.global.f32 	%f19, [%rd11+16];
	fma.rn.f32 	%f20, %f18, %f19, %f17;
	ld.shared.f32 	%f21, [%r4+20];
	ld.global.f32 	%f22, [%rd11+20];
	fma.rn.f32 	%f23, %f21, %f22, %f20;
	ld.shared.f32 	%f24, [%r4+24];
	ld.global.f32 	%f25, [%rd11+24];
	fma.rn.f32 	%f26, %f24, %f25, %f23;
	cvta.to.global.u64 	%rd12, %rd3;
	mul.wide.s32 	%rd13, %r3, 4;
	add.s64 	%rd14, %rd12, %rd13;
	st.global.f32 	[%rd14], %f26;
$L__BB0_11:
	ret;

}


// ===== COMPILED SASS (sm_100) =====

	.target	sm_100

	.elftype	@"ET_EXEC"


//--------------------- .note.nv.tkinfo           --------------------------
	.section	.note.nv.tkinfo,"",@"SHT_NOTE"
	.sectionflags	@"SHF_NOTE_NV_TKINFO"
	.tkinfo
        /*0018*/ 	.word	0x00000002
        /*0030*/ 	.string	""
        /*0030*/ 	.string	"ptxas"
        /*0030*/ 	.string	"Cuda compilation tools, release 13.0, V13.0.88"
        /*0030*/ 	.string	"Build cuda_13.0.r13.0/compiler.36424714_0"
        /*0030*/ 	.string	"-arch sm_100 -m 64 "



//--------------------- .note.nv.cuinfo           --------------------------
	.section	.note.nv.cuinfo,"",@"SHT_NOTE"
	.sectionflags	@"SHF_NOTE_NV_CUINFO"
        /*0018*/ 	.short	0x0002
        /*001a*/ 	.short	0x0064
        /*001c*/ 	.short	0x0082
	.zero		2


//--------------------- .nv.info                  --------------------------
	.section	.nv.info,"",@"SHT_CUDA_INFO"
	.align	4


	//----- nvinfo : EIATTR_REGCOUNT
	.align		4
        /*0000*/ 	.byte	0x04, 0x2f
        /*0002*/ 	.short	(.L_1 - .L_0)
	.align		4
.L_0:
        /*0004*/ 	.word	index@(_Z35convolution_1D_tiled_caching_kernelPfS_S_i)
        /*0008*/ 	.word	0x00000018


	//----- nvinfo : EIATTR_FRAME_SIZE
	.align		4
.L_1:
        /*000c*/ 	.byte	0x04, 0x11
        /*000e*/ 	.short	(.L_3 - .L_2)
	.align		4
.L_2:
        /*0010*/ 	.word	index@(_Z35convolution_1D_tiled_caching_kernelPfS_S_i)
        /*0014*/ 	.word	0x00000000


	//----- nvinfo : EIATTR_MIN_STACK_SIZE
	.align		4
.L_3:
        /*0018*/ 	.byte	0x04, 0x12
        /*001a*/ 	.short	(.L_5 - .L_4)
	.align		4
.L_4:
        /*001c*/ 	.word	index@(_Z35convolution_1D_tiled_caching_kernelPfS_S_i)
        /*0020*/ 	.word	0x00000000
.L_5:


//--------------------- .nv.compat                --------------------------
	.section	.nv.compat,"",@"SHT_CUDA_COMPAT_INFO"
	.align	4
        /*0000*/ 	.byte	0x02, 0x09, 0x00, 0x00, 0x02, 0x02, 0x01, 0x00, 0x02, 0x05, 0x05, 0x00, 0x03, 0x07, 0x01, 0x01
        /*0010*/ 	.byte	0x02, 0x03, 0x00, 0x00, 0x02, 0x06, 0x01, 0x00, 0x04, 0x0b, 0x08, 0x00, 0x09, 0x00, 0x00, 0x00
        /*0020*/ 	.byte	0x00, 0x00, 0x00, 0x00


//--------------------- .nv.info._Z35convolution_1D_tiled_caching_kernelPfS_S_i --------------------------
	.section	.nv.info._Z35convolution_1D_tiled_caching_kernelPfS_S_i,"",@"SHT_CUDA_INFO"
	.sectionflags	@""
	.align	4


	//----- nvinfo : EIATTR_CUDA_API_VERSION
	.align		4
        /*0000*/ 	.byte	0x04, 0x37
        /*0002*/ 	.short	(.L_7 - .L_6)
.L_6:
        /*0004*/ 	.word	0x00000082


	//----- nvinfo : EIATTR_KPARAM_INFO
	.align		4
.L_7:
        /*0008*/ 	.byte	0x04, 0x17
        /*000a*/ 	.short	(.L_9 - .L_8)
.L_8:
        /*000c*/ 	.word	0x00000000
        /*0010*/ 	.short	0x0003
        /*0012*/ 	.short	0x0018
        /*0014*/ 	.byte	0x00, 0xf0, 0x11, 0x00


	//----- nvinfo : EIATTR_KPARAM_INFO
	.align		4
.L_9:
        /*0018*/ 	.byte	0x04, 0x17
        /*001a*/ 	.short	(.L_11 - .L_10)
.L_10:
        /*001c*/ 	.word	0x00000000
        /*0020*/ 	.short	0x0002
        /*0022*/ 	.short	0x0010
        /*0024*/ 	.byte	0x00, 0xf5, 0x21, 0x00


	//----- nvinfo : EIATTR_KPARAM_INFO
	.align		4
.L_11:
        /*0028*/ 	.byte	0x04, 0x17
        /*002a*/ 	.short	(.L_13 - .L_12)
.L_12:
        /*002c*/ 	.word	0x00000000
        /*0030*/ 	.short	0x0001
        /*0032*/ 	.short	0x0008
        /*0034*/ 	.byte	0x00, 0xf5, 0x21, 0x00


	//----- nvinfo : EIATTR_KPARAM_INFO
	.align		4
.L_13:
        /*0038*/ 	.byte	0x04, 0x17
        /*003a*/ 	.short	(.L_15 - .L_14)
.L_14:
        /*003c*/ 	.word	0x00000000
        /*0040*/ 	.short	0x0000
        /*0042*/ 	.short	0x0000
        /*0044*/ 	.byte	0x00, 0xf5, 0x21, 0x00


	//----- nvinfo : EIATTR_SPARSE_MMA_MASK
	.align		4
.L_15:
        /*0048*/ 	.byte	0x03, 0x50
        /*004a*/ 	.short	0x0000


	//----- nvinfo : EIATTR_MAXREG_COUNT
	.align		4
        /*004c*/ 	.byte	0x03, 0x1b
        /*004e*/ 	.short	0x00ff


	//----- nvinfo : EIATTR_NUM_BARRIERS
	.align		4
        /*0050*/ 	.byte	0x02, 0x4c
        /*0052*/ 	.byte	0x01
	.zero		1


	//----- nvinfo : EIATTR_MERCURY_ISA_VERSION
	.align		4
        /*0054*/ 	.byte	0x03, 0x5f
        /*0056*/ 	.short	0x0101


	//----- nvinfo : EIATTR_VRC_CTA_INIT_COUNT
	.align		4
        /*0058*/ 	.byte	0x02, 0x4a
	.zero		1
	.zero		1


	//----- nvinfo : EIATTR_EXIT_INSTR_OFFSETS
	.align		4
        /*005c*/ 	.byte	0x04, 0x1c
        /*005e*/ 	.short	(.L_17 - .L_16)


	//   ....[0]....
.L_16:
        /*0060*/ 	.word	0x000002b0


	//   ....[1]....
        /*0064*/ 	.word	0x00000450


	//----- nvinfo : EIATTR_CRS_STACK_SIZE
	.align		4
.L_17:
        /*0068*/ 	.byte	0x04, 0x1e
        /*006a*/ 	.short	(.L_19 - .L_18)
.L_18:
        /*006c*/ 	.word	0x00000000


	//----- nvinfo : EIATTR_CBANK_PARAM_SIZE
	.align		4
.L_19:
        /*0070*/ 	.byte	0x03, 0x19
        /*0072*/ 	.short	0x001c


	//----- nvinfo : EIATTR_PARAM_CBANK
	.align		4
        /*0074*/ 	.byte	0x04, 0x0a
        /*0076*/ 	.short	(.L_21 - .L_20)
	.align		4
.L_20:
        /*0078*/ 	.word	index@(.nv.constant0._Z35convolution_1D_tiled_caching_kernelPfS_S_i)
        /*007c*/ 	.short	0x0380
        /*007e*/ 	.short	0x001c


	//----- nvinfo : EIATTR_SW_WAR
	.align		4
.L_21:
        /*0080*/ 	.byte	0x04, 0x36
        /*0082*/ 	.short	(.L_23 - .L_22)
.L_22:
        /*0084*/ 	.word	0x00000008
.L_23:


//--------------------- .nv.callgraph             --------------------------
	.section	.nv.callgraph,"",@"SHT_CUDA_CALLGRAPH"
	.align	4
	.sectionentsize	8
	.align		4
        /*0000*/ 	.word	0x00000000
	.align		4
        /*0004*/ 	.word	0xffffffff
	.align		4
        /*0008*/ 	.word	0x00000000
	.align		4
        /*000c*/ 	.word	0xfffffffe
	.align		4
        /*0010*/ 	.word	0x00000000
	.align		4
        /*0014*/ 	.word	0xfffffffd
	.align		4
        /*0018*/ 	.word	0x00000000
	.align		4
        /*001c*/ 	.word	0xfffffffc


//--------------------- .text._Z35convolution_1D_tiled_caching_kernelPfS_S_i --------------------------
	.section	.text._Z35convolution_1D_tiled_caching_kernelPfS_S_i,"ax",@progbits
	.align	128
        .global         _Z35convolution_1D_tiled_caching_kernelPfS_S_i
        .type           _Z35convolution_1D_tiled_caching_kernelPfS_S_i,@function
        .size           _Z35convolution_1D_tiled_caching_kernelPfS_S_i,(.L_x_7 - _Z35convolution_1D_tiled_caching_kernelPfS_S_i)
        .other          _Z35convolution_1D_tiled_caching_kernelPfS_S_i,@"STO_CUDA_ENTRY STV_DEFAULT"
_Z35convolution_1D_tiled_caching_kernelPfS_S_i:
.text._Z35convolution_1D_tiled_caching_kernelPfS_S_i:
[----:B------:R-:W-:Y:S01]  /*0000*/  LDC R1, c[0x0][0x37c] ;  /* 0x0000df00ff017b82 */ /* 0x000fe20000000800 */
[----:B------:R-:W0:Y:S07]  /*0010*/  S2R R7, SR_TID.X ;  /* 0x0000000000077919 */ /* 0x000e2e0000002100 */
[----:B------:R-:W0:Y:S01]  /*0020*/  S2UR UR4, SR_CTAID.X ;  /* 0x00000000000479c3 */ /* 0x000e220000002500 */
[----:B------:R-:W1:Y:S01]  /*0030*/  LDCU UR8, c[0x0][0x398] ;  /* 0x00007300ff0877ac */ /* 0x000e620008000800 */
[----:B------:R-:W2:Y:S06]  /*0040*/  LDCU.64 UR6, c[0x0][0x358] ;  /* 0x00006b00ff0677ac */ /* 0x000eac0008000a00 */
[----:B------:R-:W0:Y:S02]  /*0050*/  LDC R0, c[0x0][0x360] ;  /* 0x0000d800ff007b82 */ /* 0x000e240000000800 */
[----:B0-----:R-:W-:-:S05]  /*0060*/  IMAD R2, R0, UR4, R7 ;  /* 0x0000000400027c24 */ /* 0x001fca000f8e0207 */
[----:B-1----:R-:W-:-:S13]  /*0070*/  ISETP.GE.AND P0, PT, R2, UR8, PT ;  /* 0x0000000802007c0c */ /* 0x002fda000bf06270 */
[----:B------:R-:W0:Y:S02]  /*0080*/  @!P0 LDC.64 R4, c[0x0][0x380] ;  /* 0x0000e000ff048b82 */ /* 0x000e240000000a00 */
[----:B0-----:R-:W-:-:S06]  /*0090*/  @!P0 IMAD.WIDE R4, R2, 0x4, R4 ;  /* 0x0000000402048825 */ /* 0x001fcc00078e0204 */
[----:B--2---:R-:W2:Y:S01]  /*00a0*/  @!P0 LDG.E R4, desc[UR6][R4.64] ;  /* 0x0000000604048981 */ /* 0x004ea2000c1e1900 */
[----:B------:R-:W0:Y:S01]  /*00b0*/  S2UR UR5, SR_CgaCtaId ;  /* 0x00000000000579c3 */ /* 0x000e220000008800 */
[----:B------:R-:W-:Y:S01]  /*00c0*/  UMOV UR4, 0x400 ;  /* 0x0000040000047882 */ /* 0x000fe20000000000 */
[----:B------:R-:W-:Y:S01]  /*00d0*/  ISETP.GT.U32.AND P1, PT, R7, 0x2, PT ;  /* 0x000000020700780c */ /* 0x000fe20003f24070 */
[----:B------:R-:W-:Y:S01]  /*00e0*/  BSSY.RECONVERGENT B0, `(.L_x_0) ;  /* 0x000001b000007945 */ /* 0x000fe20003800200 */
[----:B0-----:R-:W-:-:S06]  /*00f0*/  ULEA UR4, UR5, UR4, 0x18 ;  /* 0x0000000405047291 */ /* 0x001fcc000f8ec0ff */
[----:B------:R-:W-:-:S05]  /*0100*/  LEA R3, R7, UR4, 0x2 ;  /* 0x0000000407037c11 */ /* 0x000fca000f8e10ff */
[----:B--2---:R0:W-:Y:S01]  /*0110*/  @!P0 STS [R3+0xc], R4 ;  /* 0x00000c0403008388 */ /* 0x0041e20000000800 */
[----:B------:R-:W-:Y:S05]  /*0120*/  @P1 BRA `(.L_x_1) ;  /* 0x0000000000581947 */ /* 0x000fea0003800000 */
[C---:B------:R-:W-:Y:S01]  /*0130*/  IADD3 R7, PT, PT, R2.reuse, -0x3, RZ ;  /* 0xfffffffd02077810 */ /* 0x040fe20007ffe0ff */
[----:B------:R-:W-:Y:S01]  /*0140*/  BSSY.RECONVERGENT B1, `(.L_x_2) ;  /* 0x000000d000017945 */ /* 0x000fe20003800200 */
[----:B------:R-:W-:Y:S02]  /*0150*/  IADD3 R9, PT, PT, R2, R0, RZ ;  /* 0x0000000002097210 */ /* 0x000fe40007ffe0ff */
[----:B------:R-:W-:-:S13]  /*0160*/  ISETP.GE.AND P1, PT, R7, RZ, PT ;  /* 0x000000ff0700720c */ /* 0x000fda0003f26270 */
[----:B------:R-:W-:Y:S05]  /*0170*/  @!P1 BRA `(.L_x_3) ;  /* 0x0000000000249947 */ /* 0x000fea0003800000 */
[----:B------:R-:W-:Y:S01]  /*0180*/  ISETP.GE.AND P1, PT, R7, UR8, PT ;  /* 0x0000000807007c0c */ /* 0x000fe2000bf26270 */
[----:B------:R-:W-:Y:S01]  /*0190*/  BSSY.RECONVERGENT B2, `(.L_x_4) ;  /* 0x0000006000027945 */ /* 0x000fe20003800200 */
[----:B0-----:R-:W-:-:S11]  /*01a0*/  HFMA2 R4, -RZ, RZ, 0, 0 ;  /* 0x00000000ff047431 */ /* 0x001fd600000001ff */
[----:B------:R-:W-:Y:S05]  /*01b0*/  @P1 BRA `(.L_x_5) ;  /* 0x00000000000c1947 */ /* 0x000fea0003800000 */
[----:B------:R-:W0:Y:S02]  /*01c0*/  LDC.64 R4, c[0x0][0x380] ;  /* 0x0000e000ff047b82 */ /* 0x000e240000000a00 */
[----:B0-----:R-:W-:-:S06]  /*01d0*/  IMAD.WIDE.U32 R4, R7, 0x4, R4 ;  /* 0x0000000407047825 */ /* 0x001fcc00078e0004 */
[----:B------:R0:W5:Y:S02]  /*01e0*/  LDG.E R4, desc[UR6][R4.64] ;  /* 0x0000000604047981 */ /* 0x000164000c1e1900 */
.L_x_5:
[----:B------:R-:W-:Y:S05]  /*01f0*/  BSYNC.RECONVERGENT B2 ;  /* 0x0000000000027941 */ /* 0x000fea0003800200 */
.L_x_4:
[----:B-----5:R1:W-:Y:S02]  /*0200*/  STS [R3], R4 ;  /* 0x0000000403007388 */ /* 0x0203e40000000800 */
.L_x_3:
[----:B------:R-:W-:Y:S05]  /*0210*/  BSYNC.RECONVERGENT B1 ;  /* 0x0000000000017941 */ /* 0x000fea0003800200 */
.L_x_2:
[----:B------:R-:W-:-:S13]  /*0220*/  ISETP.GE.AND P1, PT, R9, UR8, PT ;  /* 0x0000000809007c0c */ /* 0x000fda000bf26270 */
[----:B------:R-:W-:Y:S05]  /*0230*/  @P1 BRA `(.L_x_1) ;  /* 0x0000000000141947 */ /* 0x000fea0003800000 */
[----:B01----:R-:W0:Y:S02]  /*0240*/  LDC.64 R4, c[0x0][0x380] ;  /* 0x0000e000ff047b82 */ /* 0x003e240000000a00 */
[----:B0-----:R-:W-:-:S06]  /*0250*/  IMAD.WIDE R4, R9, 0x4, R4 ;  /* 0x0000000409047825 */ /* 0x001fcc00078e0204 */
[----:B------:R-:W2:Y:S01]  /*0260*/  LDG.E R4, desc[UR6][R4.64] ;  /* 0x0000000604047981 */ /* 0x000ea2000c1e1900 */
[----:B------:R-:W-:-:S05]  /*0270*/  LEA R7, R0, R3, 0x2 ;  /* 0x0000000300077211 */ /* 0x000fca00078e10ff */
[----:B--2---:R2:W-:Y:S02]  /*0280*/  STS [R7+0xc], R4 ;  /* 0x00000c0407007388 */ /* 0x0045e40000000800 */
.L_x_1:
[----:B------:R-:W-:Y:S05]  /*0290*/  BSYNC.RECONVERGENT B0 ;  /* 0x0000000000007941 */ /* 0x000fea0003800200 */
.L_x_0:
[----:B------:R-:W-:Y:S06]  /*02a0*/  BAR.SYNC.DEFER_BLOCKING 0x0 ;  /* 0x0000000000007b1d */ /* 0x000fec0000010000 */
[----:B------:R-:W-:Y:S05]  /*02b0*/  @P0 EXIT ;  /* 0x000000000000094d */ /* 0x000fea0003800000 */
[----:B--2---:R-:W2:Y:S01]  /*02c0*/  LDC.64 R6, c[0x0][0x388] ;  /* 0x0000e200ff067b82 */ /* 0x004ea20000000a00 */
[----:B------:R-:W3:Y:S04]  /*02d0*/  LDS R0, [R3] ;  /* 0x0000000003007984 */ /* 0x000ee80000000800 */
[----:B------:R-:W4:Y:S03]  /*02e0*/  LDS R11, [R3+0x4] ;  /* 0x00000400030b7984 */ /* 0x000f260000000800 */
[----:B01----:R-:W0:Y:S01]  /*02f0*/  LDC.64 R4, c[0x0][0x390] ;  /* 0x0000e400ff047b82 */ /* 0x003e220000000a00 */
[----:B------:R-:W1:Y:S04]  /*0300*/  LDS R13, [R3+0x8] ;  /* 0x00000800030d7984 */ /* 0x000e680000000800 */
[----:B------:R-:W5:Y:S04]  /*0310*/  LDS R15, [R3+0xc] ;  /* 0x00000c00030f7984 */ /* 0x000f680000000800 */
[----:B------:R-:W5:Y:S04]  /*0320*/  LDS R17, [R3+0x10] ;  /* 0x0000100003117984 */ /* 0x000f680000000800 */
[----:B------:R-:W5:Y:S04]  /*0330*/  LDS R19, [R3+0x14] ;  /* 0x0000140003137984 */ /* 0x000f680000000800 */
[----:B--2---:R-:W3:Y:S04]  /*0340*/  LDG.E R9, desc[UR6][R6.64] ;  /* 0x0000000606097981 */ /* 0x004ee8000c1e1900 */
[----:B------:R-:W4:Y:S04]  /*0350*/  LDG.E R8, desc[UR6][R6.64+0x4] ;  /* 0x0000040606087981 */ /* 0x000f28000c1e1900 */
[----:B------:R-:W1:Y:S04]  /*0360*/  LDG.E R10, desc[UR6][R6.64+0x8] ;  /* 0x00000806060a7981 */ /* 0x000e68000c1e1900 */
[----:B------:R-:W5:Y:S04]  /*0370*/  LDG.E R12, desc[UR6][R6.64+0xc] ;  /* 0x00000c06060c7981 */ /* 0x000f68000c1e1900 */
[----:B------:R-:W2:Y:S04]  /*0380*/  LDG.E R14, desc[UR6][R6.64+0x10] ;  /* 0x00001006060e7981 */ /* 0x000ea8000c1e1900 */
[----:B------:R-:W2:Y:S04]  /*0390*/  LDG.E R16, desc[UR6][R6.64+0x14] ;  /* 0x0000140606107981 */ /* 0x000ea8000c1e1900 */
[----:B------:R-:W2:Y:S01]  /*03a0*/  LDG.E R18, desc[UR6][R6.64+0x18] ;  /* 0x0000180606127981 */ /* 0x000ea2000c1e1900 */
[----:B0-----:R-:W-:-:S03]  /*03b0*/  IMAD.WIDE R4, R2, 0x4, R4 ;  /* 0x0000000402047825 */ /* 0x001fc600078e0204 */
[----:B------:R-:W0:Y:S01]  /*03c0*/  LDS R21, [R3+0x18] ;  /* 0x0000180003157984 */ /* 0x000e220000000800 */
[----:B---3--:R-:W-:-:S04]  /*03d0*/  FFMA R0, R0, R9, RZ ;  /* 0x0000000900007223 */ /* 0x008fc800000000ff */
[----:B----4-:R-:W-:-:S04]  /*03e0*/  FFMA R0, R11, R8, R0 ;  /* 0x000000080b007223 */ /* 0x010fc80000000000 */
[----:B-1----:R-:W-:-:S04]  /*03f0*/  FFMA R0, R13, R10, R0 ;  /* 0x0000000a0d007223 */ /* 0x002fc80000000000 */
[----:B-----5:R-:W-:-:S04]  /*0400*/  FFMA R0, R15, R12, R0 ;  /* 0x0000000c0f007223 */ /* 0x020fc80000000000 */
[----:B--2---:R-:W-:-:S04]  /*0410*/  FFMA R0, R17, R14, R0 ;  /* 0x0000000e11007223 */ /* 0x004fc80000000000 */
[----:B------:R-:W-:-:S04]  /*0420*/  FFMA R0, R19, R16, R0 ;  /* 0x0000001013007223 */ /* 0x000fc80000000000 */
[----:B0-----:R-:W-:-:S05]  /*0430*/  FFMA R21, R21, R18, R0 ;  /* 0x0000001215157223 */ /* 0x001fca0000000000 */
[----:B------:R-:W-:Y:S01]  /*0440*/  STG.E desc[UR6][R4.64], R21 ;  /* 0x0000001504007986 */ /* 0x000fe2000c101906 */
[----:B------:R-:W-:Y:S05]  /*0450*/  EXIT ;  /* 0x000000000000794d */ /* 0x000fea0003800000 */
.L_x_6:
[----:B------:R-:W-:-:S00]  /*0460*/  BRA `(.L_x_6) ;  /* 0xfffffffc00fc7947 */ /* 0x000fc0000383ffff */
[----:B------:R-:W-:-:S00]  /*0470*/  NOP ;  /* 0x0000000000007918 */ /* 0x000fc00000000000 */
        /* <DEDUP_REMOVED lines=8> */
.L_x_7:


//--------------------- .nv.shared._Z35convolution_1D_tiled_caching_kernelPfS_S_i --------------------------
	.section	.nv.shared._Z35convolution_1D_tiled_caching_kernelPfS_S_i,"aw",@nobits
	.sectionflags	@""
	.align	4
.nv.shared._Z35convolution_1D_tiled_caching_kernelPfS_S_i:
	.zero		1560


//--------------------- .nv.shared.reserved.0     --------------------------
	.section	.nv.shared.reserved.0,"aw",@nobits
	.weak		__nv_reservedSMEM_offset_0_alias
	.size		__nv_reservedSMEM_offset_0_alias, 0, 64
	.other		__nv_reservedSMEM_offset_0_alias,@"STO_CUDA_RESERVED_SHARED STV_DEFAULT"
__nv_reservedSMEM_offset_0_alias:
	.zero		0
	.zero		64


//--------------------- .nv.constant0._Z35convolution_1D_tiled_caching_kernelPfS_S_i --------------------------
	.section	.nv.constant0._Z35convolution_1D_tiled_caching_kernelPfS_S_i,"a",@progbits
	.sectionflags	@""
	.align	4
.nv.constant0._Z35convolution_1D_tiled_caching_kernelPfS_S_i:
	.zero		924


//--------------------- SYMBOLS --------------------------

	.type		.nv.reservedSmem.offset0,@object
	.size		.nv.reservedSmem.offset0,0x4
	.type		.nv.reservedSmem.cap,@object
	.size		.nv.reservedSmem.cap,0x4
